//
// Generated by NVIDIA NVVM Compiler
//
// Compiler Build ID: CL-36424714
// Cuda compilation tools, release 13.0, V13.0.88
// Based on NVVM 20.0.0
//

.version 9.0
.target sm_100
.address_size 64

	// .globl	_Z13MCMCGPUKernelPi
.extern .func  (.param .b64 func_retval0) malloc
(
	.param .b64 malloc_param_0
)
;

.visible .entry _Z13MCMCGPUKernelPi(
	.param .u64 .ptr .align 1 _Z13MCMCGPUKernelPi_param_0
)
{
	.reg .pred 	%p<11>;
	.reg .b16 	%rs<6>;
	.reg .b32 	%r<12>;
	.reg .b64 	%rd<37>;

	ld.param.u64 	%rd13, [_Z13MCMCGPUKernelPi_param_0];
	cvta.to.global.u64 	%rd14, %rd13;
	ld.global.u32 	%r1, [%rd14];
	{ // callseq 0, 0
	.param .b64 param0;
	st.param.b64 	[param0], 320004;
	.param .b64 retval0;
	call.uni (retval0), 
	malloc, 
	(
	param0
	);
	ld.param.b64 	%rd15, [retval0];
	} // callseq 0
	{ // callseq 1, 0
	.param .b64 param0;
	st.param.b64 	[param0], 320004;
	.param .b64 retval0;
	call.uni (retval0), 
	malloc, 
	(
	param0
	);
	ld.param.b64 	%rd16, [retval0];
	} // callseq 1
	setp.lt.s32 	%p1, %r1, 1;
	@%p1 bra 	$L__BB0_17;
	and.b32  	%r2, %r1, 3;
	setp.lt.u32 	%p2, %r1, 4;
	@%p2 bra 	$L__BB0_12;
	and.b32  	%r3, %r1, 2147483644;
	mov.b32 	%r10, 0;
$L__BB0_3:
	mov.b64 	%rd32, 0;
$L__BB0_4:
	add.s64 	%rd18, %rd16, %rd32;
	ld.u8 	%rs1, [%rd18];
	add.s64 	%rd19, %rd15, %rd32;
	st.u8 	[%rd19], %rs1;
	add.s64 	%rd4, %rd32, 1;
	setp.lt.u64 	%p3, %rd32, 320003;
	mov.u64 	%rd32, %rd4;
	@%p3 bra 	$L__BB0_4;
	mov.b64 	%rd33, 0;
$L__BB0_6:
	add.s64 	%rd21, %rd16, %rd33;
	ld.u8 	%rs2, [%rd21];
	add.s64 	%rd22, %rd15, %rd33;
	st.u8 	[%rd22], %rs2;
	add.s64 	%rd6, %rd33, 1;
	setp.lt.u64 	%p4, %rd33, 320003;
	mov.u64 	%rd33, %rd6;
	@%p4 bra 	$L__BB0_6;
	mov.b64 	%rd34, 0;
$L__BB0_8:
	add.s64 	%rd24, %rd16, %rd34;
	ld.u8 	%rs3, [%rd24];
	add.s64 	%rd25, %rd15, %rd34;
	st.u8 	[%rd25], %rs3;
	add.s64 	%rd8, %rd34, 1;
	setp.lt.u64 	%p5, %rd34, 320003;
	mov.u64 	%rd34, %rd8;
	@%p5 bra 	$L__BB0_8;
	mov.b64 	%rd35, 0;
$L__BB0_10:
	add.s64 	%rd27, %rd16, %rd35;
	ld.u8 	%rs4, [%rd27];
	add.s64 	%rd28, %rd15, %rd35;
	st.u8 	[%rd28], %rs4;
	add.s64 	%rd10, %rd35, 1;
	setp.lt.u64 	%p6, %rd35, 320003;
	mov.u64 	%rd35, %rd10;
	@%p6 bra 	$L__BB0_10;
	add.s32 	%r10, %r10, 4;
	setp.ne.s32 	%p7, %r10, %r3;
	@%p7 bra 	$L__BB0_3;
$L__BB0_12:
	setp.eq.s32 	%p8, %r2, 0;
	@%p8 bra 	$L__BB0_17;
	mov.b32 	%r11, 0;
$L__BB0_14:
	.pragma "nounroll";
	mov.b64 	%rd36, 0;
$L__BB0_15:
	add.s64 	%rd30, %rd16, %rd36;
	ld.u8 	%rs5, [%rd30];
	add.s64 	%rd31, %rd15, %rd36;
	st.u8 	[%rd31], %rs5;
	add.s64 	%rd12, %rd36, 1;
	setp.lt.u64 	%p9, %rd36, 320003;
	mov.u64 	%rd36, %rd12;
	@%p9 bra 	$L__BB0_15;
	add.s32 	%r11, %r11, 1;
	setp.ne.s32 	%p10, %r11, %r2;
	@%p10 bra 	$L__BB0_14;
$L__BB0_17:
	ret;

}


// ===== COMPILED SASS (sm_100) =====

	.target	sm_100

	.elftype	@"ET_EXEC"


//--------------------- .note.nv.tkinfo           --------------------------
	.section	.note.nv.tkinfo,"",@"SHT_NOTE"
	.sectionflags	@"SHF_NOTE_NV_TKINFO"
	.tkinfo
        /*0018*/ 	.word	0x00000002
        /*0030*/ 	.string	""
        /*0030*/ 	.string	"ptxas"
        /*0030*/ 	.string	"Cuda compilation tools, release 13.0, V13.0.88"
        /*0030*/ 	.string	"Build cuda_13.0.r13.0/compiler.36424714_0"
        /*0030*/ 	.string	"-arch sm_100 -m 64 "



//--------------------- .note.nv.cuinfo           --------------------------
	.section	.note.nv.cuinfo,"",@"SHT_NOTE"
	.sectionflags	@"SHF_NOTE_NV_CUINFO"
        /*0018*/ 	.short	0x0002
        /*001a*/ 	.short	0x0064
        /*001c*/ 	.short	0x0082
	.zero		2


//--------------------- .nv.info                  --------------------------
	.section	.nv.info,"",@"SHT_CUDA_INFO"
	.align	4


	//----- nvinfo : EIATTR_REGCOUNT
	.align		4
        /*0000*/ 	.byte	0x04, 0x2f
        /*0002*/ 	.short	(.L_1 - .L_0)
	.align		4
.L_0:
        /*0004*/ 	.word	index@(_Z13MCMCGPUKernelPi)
        /*0008*/ 	.word	0x00000020


	//----- nvinfo : EIATTR_FRAME_SIZE
	.align		4
.L_1:
        /*000c*/ 	.byte	0x04, 0x11
        /*000e*/ 	.short	(.L_3 - .L_2)
	.align		4
.L_2:
        /*0010*/ 	.word	index@(_Z13MCMCGPUKernelPi)
        /*0014*/ 	.word	0x00000000


	//----- nvinfo : EIATTR_MIN_STACK_SIZE
	.align		4
.L_3:
        /*0018*/ 	.byte	0x04, 0x12
        /*001a*/ 	.short	(.L_5 - .L_4)
	.align		4
.L_4:
        /*001c*/ 	.word	index@(_Z13MCMCGPUKernelPi)
        /*0020*/ 	.word	0x00000000
.L_5:


//--------------------- .nv.compat                --------------------------
	.section	.nv.compat,"",@"SHT_CUDA_COMPAT_INFO"
	.align	4
        /*0000*/ 	.byte	0x02, 0x09, 0x00, 0x00, 0x02, 0x02, 0x01, 0x00, 0x02, 0x05, 0x05, 0x00, 0x03, 0x07, 0x01, 0x01
        /*0010*/ 	.byte	0x02, 0x03, 0x00, 0x00, 0x02, 0x06, 0x01, 0x00, 0x04, 0x0b, 0x08, 0x00, 0x09, 0x00, 0x00, 0x00
        /*0020*/ 	.byte	0x00, 0x00, 0x00, 0x00


//--------------------- .nv.info._Z13MCMCGPUKernelPi --------------------------
	.section	.nv.info._Z13MCMCGPUKernelPi,"",@"SHT_CUDA_INFO"
	.sectionflags	@""
	.align	4


	//----- nvinfo : EIATTR_CUDA_API_VERSION
	.align		4
        /*0000*/ 	.byte	0x04, 0x37
        /*0002*/ 	.short	(.L_7 - .L_6)
.L_6:
        /*0004*/ 	.word	0x00000082


	//----- nvinfo : EIATTR_KPARAM_INFO
	.align		4
.L_7:
        /*0008*/ 	.byte	0x04, 0x17
        /*000a*/ 	.short	(.L_9 - .L_8)
.L_8:
        /*000c*/ 	.word	0x00000000
        /*0010*/ 	.short	0x0000
        /*0012*/ 	.short	0x0000
        /*0014*/ 	.byte	0x00, 0xf5, 0x21, 0x00


	//----- nvinfo : EIATTR_SPARSE_MMA_MASK
	.align		4
.L_9:
        /*0018*/ 	.byte	0x03, 0x50
        /*001a*/ 	.short	0x0000


	//----- nvinfo : EIATTR_MAXREG_COUNT
	.align		4
        /*001c*/ 	.byte	0x03, 0x1b
        /*001e*/ 	.short	0x00ff


	//----- nvinfo : EIATTR_EXTERNS
	.align		4
        /*0020*/ 	.byte	0x04, 0x0f
        /*0022*/ 	.short	(.L_11 - .L_10)


	//   ....[0]....
	.align		4
.L_10:
        /*0024*/ 	.word	index@(malloc)


	//----- nvinfo : EIATTR_MERCURY_ISA_VERSION
	.align		4
.L_11:
        /*0028*/ 	.byte	0x03, 0x5f
        /*002a*/ 	.short	0x0101


	//----- nvinfo : EIATTR_VRC_CTA_INIT_COUNT
	.align		4
        /*002c*/ 	.byte	0x02, 0x4a
	.zero		1
	.zero		1


	//----- nvinfo : EIATTR_SYSCALL_OFFSETS
	.align		4
        /*0030*/ 	.byte	0x04, 0x46
        /*0032*/ 	.short	(.L_13 - .L_12)


	//   ....[0]....
.L_12:
        /*0034*/ 	.word	0x00000090


	//   ....[1]....
        /*0038*/ 	.word	0x00000100


	//----- nvinfo : EIATTR_EXIT_INSTR_OFFSETS
	.align		4
.L_13:
        /*003c*/ 	.byte	0x04, 0x1c
        /*003e*/ 	.short	(.L_15 - .L_14)


	//   ....[0]....
.L_14:
        /*0040*/ 	.word	0x00000120


	//   ....[1]....
        /*0044*/ 	.word	0x00002720


	//   ....[2]....
        /*0048*/ 	.word	0x000030c0


	//----- nvinfo : EIATTR_CRS_STACK_SIZE
	.align		4
.L_15:
        /*004c*/ 	.byte	0x04, 0x1e
        /*004e*/ 	.short	(.L_17 - .L_16)
.L_16:
        /*0050*/ 	.word	0x00000000


	//----- nvinfo : EIATTR_CBANK_PARAM_SIZE
	.align		4
.L_17:
        /*0054*/ 	.byte	0x03, 0x19
        /*0056*/ 	.short	0x0008


	//----- nvinfo : EIATTR_PARAM_CBANK
	.align		4
        /*0058*/ 	.byte	0x04, 0x0a
        /*005a*/ 	.short	(.L_19 - .L_18)
	.align		4
.L_18:
        /*005c*/ 	.word	index@(.nv.constant0._Z13MCMCGPUKernelPi)
        /*0060*/ 	.short	0x0380
        /*0062*/ 	.short	0x0008


	//----- nvinfo : EIATTR_SW_WAR
	.align		4
.L_19:
        /*0064*/ 	.byte	0x04, 0x36
        /*0066*/ 	.short	(.L_21 - .L_20)
.L_20:
        /*0068*/ 	.word	0x00000008
.L_21:


//--------------------- .nv.callgraph             --------------------------
	.section	.nv.callgraph,"",@"SHT_CUDA_CALLGRAPH"
	.align	4
	.sectionentsize	8
	.align		4
        /*0000*/ 	.word	0x00000000
	.align		4
        /*0004*/ 	.word	0xffffffff
	.align		4
        /*0008*/ 	.word	index@(_Z13MCMCGPUKernelPi)
	.align		4
        /*000c*/ 	.word	index@(malloc)
	.align		4
        /*0010*/ 	.word	0x00000000
	.align		4
        /*0014*/ 	.word	0xfffffffe
	.align		4
        /*0018*/ 	.word	0x00000000
	.align		4
        /*001c*/ 	.word	0xfffffffd
	.align		4
        /*0020*/ 	.word	0x00000000
	.align		4
        /*0024*/ 	.word	0xfffffffc


//--------------------- .nv.constant4             --------------------------
	.section	.nv.constant4,"a",@progbits
	.align	8
	.align		8
.nv.constant4:
        /*0000*/ 	.dword	malloc


//--------------------- .text._Z13MCMCGPUKernelPi --------------------------
	.section	.text._Z13MCMCGPUKernelPi,"ax",@progbits
	.align	128
        .global         _Z13MCMCGPUKernelPi
        .type           _Z13MCMCGPUKernelPi,@function
        .size           _Z13MCMCGPUKernelPi,(.L_x_16 - _Z13MCMCGPUKernelPi)
        .other          _Z13MCMCGPUKernelPi,@"STO_CUDA_ENTRY STV_DEFAULT"
_Z13MCMCGPUKernelPi:
.text._Z13MCMCGPUKernelPi:
[----:B------:R-:W0:Y:S08]  /*0000*/  LDC R1, c[0x0][0x37c] ;  /* 0x0000df00ff017b82 */ /* 0x000e300000000800 */
[----:B------:R-:W1:Y:S01]  /*0010*/  LDC.64 R2, c[0x0][0x380] ;  /* 0x0000e000ff027b82 */ /* 0x000e620000000a00 */
[----:B------:R-:W1:Y:S02]  /*0020*/  LDCU.64 UR36, c[0x0][0x358] ;  /* 0x00006b00ff2477ac */ /* 0x000e640008000a00 */
[----:B-1----:R1:W5:Y:S01]  /*0030*/  LDG.E R18, desc[UR36][R2.64] ;  /* 0x0000002402127981 */ /* 0x002362000c1e1900 */
[----:B------:R-:W-:Y:S01]  /*0040*/  MOV R16, 0x0 ;  /* 0x0000000000107802 */ /* 0x000fe20000000f00 */
[----:B------:R-:W-:-:S02]  /*0050*/  IMAD.MOV.U32 R4, RZ, RZ, 0x4e204 ;  /* 0x0004e204ff047424 */ /* 0x000fc400078e00ff */
[----:B------:R-:W-:Y:S01]  /*0060*/  IMAD.MOV.U32 R5, RZ, RZ, RZ ;  /* 0x000000ffff057224 */ /* 0x000fe200078e00ff */
[----:B0-----:R1:W2:Y:S06]  /*0070*/  LDC.64 R6, c[0x4][R16] ;  /* 0x0100000010067b82 */ /* 0x0012ac0000000a00 */
[----:B------:R-:W-:-:S07]  /*0080*/  LEPC R20, `(.L_x_0) ;  /* 0x000000001014794e */ /* 0x000fce0000000000 */
[----:B-12--5:R-:W-:Y:S05]  /*0090*/  CALL.ABS.NOINC R6 ;  /* 0x0000000006007343 */ /* 0x026fea0003c00000 */
.L_x_0:
[----:B------:R0:W1:Y:S01]  /*00a0*/  LDC.64 R2, c[0x4][R16] ;  /* 0x0100000010027b82 */ /* 0x0000620000000a00 */
[----:B------:R-:W-:Y:S02]  /*00b0*/  IMAD.MOV.U32 R17, RZ, RZ, R5 ;  /* 0x000000ffff117224 */ /* 0x000fe400078e0005 */
[----:B------:R-:W-:Y:S02]  /*00c0*/  IMAD.MOV.U32 R5, RZ, RZ, RZ ;  /* 0x000000ffff057224 */ /* 0x000fe400078e00ff */
[----:B0-----:R-:W-:Y:S02]  /*00d0*/  IMAD.MOV.U32 R16, RZ, RZ, R4 ;  /* 0x000000ffff107224 */ /* 0x001fe400078e0004 */
[----:B------:R-:W-:-:S07]  /*00e0*/  IMAD.MOV.U32 R4, RZ, RZ, 0x4e204 ;  /* 0x0004e204ff047424 */ /* 0x000fce00078e00ff */
[----:B------:R-:W-:-:S07]  /*00f0*/  LEPC R20, `(.L_x_1) ;  /* 0x000000001014794e */ /* 0x000fce0000000000 */
[----:B-1----:R-:W-:Y:S05]  /*0100*/  CALL.ABS.NOINC R2 ;  /* 0x0000000002007343 */ /* 0x002fea0003c00000 */
.L_x_1:
[----:B------:R-:W-:-:S13]  /*0110*/  ISETP.GE.AND P0, PT, R18, 0x1, PT ;  /* 0x000000011200780c */ /* 0x000fda0003f06270 */
[----:B------:R-:W-:Y:S05]  /*0120*/  @!P0 EXIT ;  /* 0x000000000000894d */ /* 0x000fea0003800000 */
[C---:B------:R-:W-:Y:S02]  /*0130*/  ISETP.GE.U32.AND P0, PT, R18.reuse, 0x4, PT ;  /* 0x000000041200780c */ /* 0x040fe40003f06070 */
[----:B------:R-:W-:-:S11]  /*0140*/  LOP3.LUT R0, R18, 0x3, RZ, 0xc0, !PT ;  /* 0x0000000312007812 */ /* 0x000fd600078ec0ff */
[----:B------:R-:W-:Y:S05]  /*0150*/  @!P0 BRA `(.L_x_2) ;  /* 0x00000024006c8947 */ /* 0x000fea0003800000 */
[----:B------:R-:W-:Y:S01]  /*0160*/  BSSY.RECONVERGENT B0, `(.L_x_2) ;  /* 0x000025a000007945 */ /* 0x000fe20003800200 */
[----:B------:R-:W-:Y:S01]  /*0170*/  LOP3.LUT R3, R18, 0x7ffffffc, RZ, 0xc0, !PT ;  /* 0x7ffffffc12037812 */ /* 0x000fe200078ec0ff */
[----:B------:R-:W-:-:S07]  /*0180*/  IMAD.MOV.U32 R2, RZ, RZ, RZ ;  /* 0x000000ffff027224 */ /* 0x000fce00078e00ff */
.L_x_11:
[----:B--2---:R-:W2:Y:S04]  /*0190*/  LD.E.U8 R7, desc[UR36][R4.64] ;  /* 0x0000002404077980 */ /* 0x004ea8000c101100 */
[----:B--2---:R0:W-:Y:S04]  /*01a0*/  ST.E.U8 desc[UR36][R16.64], R7 ;  /* 0x0000000710007985 */ /* 0x0041e8000c101124 */
[----:B------:R-:W2:Y:S04]  /*01b0*/  LD.E.U8 R9, desc[UR36][R4.64+0x1] ;  /* 0x0000012404097980 */ /* 0x000ea8000c101100 */
[----:B--2---:R0:W-:Y:S04]  /*01c0*/  ST.E.U8 desc[UR36][R16.64+0x1], R9 ;  /* 0x0000010910007985 */ /* 0x0041e8000c101124 */
[----:B------:R-:W2:Y:S04]  /*01d0*/  LD.E.U8 R15, desc[UR36][R4.64+0x2] ;  /* 0x00000224040f7980 */ /* 0x000ea8000c101100 */
[----:B--2---:R0:W-:Y:S04]  /*01e0*/  ST.E.U8 desc[UR36][R16.64+0x2], R15 ;  /* 0x0000020f10007985 */ /* 0x0041e8000c101124 */
[----:B------:R-:W2:Y:S01]  /*01f0*/  LD.E.U8 R19, desc[UR36][R4.64+0x3] ;  /* 0x0000032404137980 */ /* 0x000ea2000c101100 */
[----:B------:R-:W-:Y:S01]  /*0200*/  VIADD R2, R2, 0x4 ;  /* 0x0000000402027836 */ /* 0x000fe20000000000 */
[----:B------:R-:W-:Y:S01]  /*0210*/  BSSY.RECONVERGENT B1, `(.L_x_3) ;  /* 0x000008e000017945 */ /* 0x000fe20003800200 */
[----:B------:R-:W-:-:S02]  /*0220*/  IMAD.MOV.U32 R13, RZ, RZ, 0x4 ;  /* 0x00000004ff0d7424 */ /* 0x000fc400078e00ff */
[----:B------:R-:W-:Y:S01]  /*0230*/  IMAD.MOV.U32 R11, RZ, RZ, RZ ;  /* 0x000000ffff0b7224 */ /* 0x000fe200078e00ff */
[----:B------:R-:W-:Y:S01]  /*0240*/  ISETP.NE.AND P1, PT, R2, R3, PT ;  /* 0x000000030200720c */ /* 0x000fe20003f25270 */
[----:B--2---:R0:W-:-:S12]  /*0250*/  ST.E.U8 desc[UR36][R16.64+0x3], R19 ;  /* 0x0000031310007985 */ /* 0x0041d8000c101124 */
.L_x_4:
[----:B------:R-:W-:-:S05]  /*0260*/  IADD3 R8, P0, PT, R4, R13, RZ ;  /* 0x0000000d04087210 */ /* 0x000fca0007f1e0ff */
[----:B0-----:R-:W-:-:S05]  /*0270*/  IMAD.X R9, R5, 0x1, R11, P0 ;  /* 0x0000000105097824 */ /* 0x001fca00000e060b */
[----:B--2---:R-:W2:Y:S01]  /*0280*/  LD.E.U8 R15, desc[UR36][R8.64] ;  /* 0x00000024080f7980 */ /* 0x004ea2000c101100 */
[----:B------:R-:W-:-:S05]  /*0290*/  IADD3 R6, P0, PT, R16, R13, RZ ;  /* 0x0000000d10067210 */ /* 0x000fca0007f1e0ff */
[----:B------:R-:W-:-:S05]  /*02a0*/  IMAD.X R7, R17, 0x1, R11, P0 ;  /* 0x0000000111077824 */ /* 0x000fca00000e060b */
[----:B--2---:R0:W-:Y:S04]  /*02b0*/  ST.E.U8 desc[UR36][R6.64], R15 ;  /* 0x0000000f06007985 */ /* 0x0041e8000c101124 */
[----:B------:R-:W2:Y:S04]  /*02c0*/  LD.E.U8 R19, desc[UR36][R8.64+0x1] ;  /* 0x0000012408137980 */ /* 0x000ea8000c101100 */
[----:B--2---:R1:W-:Y:S04]  /*02d0*/  ST.E.U8 desc[UR36][R6.64+0x1], R19 ;  /* 0x0000011306007985 */ /* 0x0043e8000c101124 */
[----:B------:R-:W2:Y:S04]  /*02e0*/  LD.E.U8 R21, desc[UR36][R8.64+0x2] ;  /* 0x0000022408157980 */ /* 0x000ea8000c101100 */
[----:B--2---:R2:W-:Y:S04]  /*02f0*/  ST.E.U8 desc[UR36][R6.64+0x2], R21 ;  /* 0x0000021506007985 */ /* 0x0045e8000c101124 */
[----:B------:R-:W3:Y:S04]  /*0300*/  LD.E.U8 R23, desc[UR36][R8.64+0x3] ;  /* 0x0000032408177980 */ /* 0x000ee8000c101100 */
[----:B---3--:R3:W-:Y:S04]  /*0310*/  ST.E.U8 desc[UR36][R6.64+0x3], R23 ;  /* 0x0000031706007985 */ /* 0x0087e8000c101124 */
[----:B------:R-:W4:Y:S04]  /*0320*/  LD.E.U8 R25, desc[UR36][R8.64+0x4] ;  /* 0x0000042408197980 */ /* 0x000f28000c101100 */
[----:B----4-:R4:W-:Y:S04]  /*0330*/  ST.E.U8 desc[UR36][R6.64+0x4], R25 ;  /* 0x0000041906007985 */ /* 0x0109e8000c101124 */
[----:B------:R-:W5:Y:S04]  /*0340*/  LD.E.U8 R27, desc[UR36][R8.64+0x5] ;  /* 0x00000524081b7980 */ /* 0x000f68000c101100 */
[----:B-----5:R5:W-:Y:S04]  /*0350*/  ST.E.U8 desc[UR36][R6.64+0x5], R27 ;  /* 0x0000051b06007985 */ /* 0x020be8000c101124 */
[----:B0-----:R-:W2:Y:S04]  /*0360*/  LD.E.U8 R15, desc[UR36][R8.64+0x6] ;  /* 0x00000624080f7980 */ /* 0x001ea8000c101100 */
[----:B--2---:R0:W-:Y:S04]  /*0370*/  ST.E.U8 desc[UR36][R6.64+0x6], R15 ;  /* 0x0000060f06007985 */ /* 0x0041e8000c101124 */
[----:B-1----:R-:W2:Y:S04]  /*0380*/  LD.E.U8 R19, desc[UR36][R8.64+0x7] ;  /* 0x0000072408137980 */ /* 0x002ea8000c101100 */
[----:B--2---:R1:W-:Y:S04]  /*0390*/  ST.E.U8 desc[UR36][R6.64+0x7], R19 ;  /* 0x0000071306007985 */ /* 0x0043e8000c101124 */
[----:B------:R-:W2:Y:S04]  /*03a0*/  LD.E.U8 R21, desc[UR36][R8.64+0x8] ;  /* 0x0000082408157980 */ /* 0x000ea8000c101100 */
[----:B--2---:R2:W-:Y:S04]  /*03b0*/  ST.E.U8 desc[UR36][R6.64+0x8], R21 ;  /* 0x0000081506007985 */ /* 0x0045e8000c101124 */
[----:B---3--:R-:W3:Y:S04]  /*03c0*/  LD.E.U8 R23, desc[UR36][R8.64+0x9] ;  /* 0x0000092408177980 */ /* 0x008ee8000c101100 */
[----:B---3--:R3:W-:Y:S04]  /*03d0*/  ST.E.U8 desc[UR36][R6.64+0x9], R23 ;  /* 0x0000091706007985 */ /* 0x0087e8000c101124 */
[----:B----4-:R-:W4:Y:S04]  /*03e0*/  LD.E.U8 R25, desc[UR36][R8.64+0xa] ;  /* 0x00000a2408197980 */ /* 0x010f28000c101100 */
[----:B----4-:R4:W-:Y:S04]  /*03f0*/  ST.E.U8 desc[UR36][R6.64+0xa], R25 ;  /* 0x00000a1906007985 */ /* 0x0109e8000c101124 */
[----:B-----5:R-:W5:Y:S04]  /*0400*/  LD.E.U8 R27, desc[UR36][R8.64+0xb] ;  /* 0x00000b24081b7980 */ /* 0x020f68000c101100 */
        /* <DEDUP_REMOVED lines=86> */
[----:B--2---:R-:W-:Y:S04]  /*0970*/  ST.E.U8 desc[UR36][R6.64+0x36], R15 ;  /* 0x0000360f06007985 */ /* 0x004fe8000c101124 */
[----:B-1----:R-:W2:Y:S04]  /*0980*/  LD.E.U8 R19, desc[UR36][R8.64+0x37] ;  /* 0x0000372408137980 */ /* 0x002ea8000c101100 */
[----:B--2---:R0:W-:Y:S04]  /*0990*/  ST.E.U8 desc[UR36][R6.64+0x37], R19 ;  /* 0x0000371306007985 */ /* 0x0041e8000c101124 */
[----:B------:R-:W2:Y:S04]  /*09a0*/  LD.E.U8 R21, desc[UR36][R8.64+0x38] ;  /* 0x0000382408157980 */ /* 0x000ea8000c101100 */
[----:B--2---:R1:W-:Y:S04]  /*09b0*/  ST.E.U8 desc[UR36][R6.64+0x38], R21 ;  /* 0x0000381506007985 */ /* 0x0043e8000c101124 */
[----:B---3--:R-:W2:Y:S04]  /*09c0*/  LD.E.U8 R23, desc[UR36][R8.64+0x39] ;  /* 0x0000392408177980 */ /* 0x008ea8000c101100 */
[----:B--2---:R2:W-:Y:S04]  /*09d0*/  ST.E.U8 desc[UR36][R6.64+0x39], R23 ;  /* 0x0000391706007985 */ /* 0x0045e8000c101124 */
[----:B----4-:R-:W3:Y:S04]  /*09e0*/  LD.E.U8 R25, desc[UR36][R8.64+0x3a] ;  /* 0x00003a2408197980 */ /* 0x010ee8000c101100 */
[----:B---3--:R2:W-:Y:S04]  /*09f0*/  ST.E.U8 desc[UR36][R6.64+0x3a], R25 ;  /* 0x00003a1906007985 */ /* 0x0085e8000c101124 */
[----:B-----5:R-:W3:Y:S04]  /*0a00*/  LD.E.U8 R27, desc[UR36][R8.64+0x3b] ;  /* 0x00003b24081b7980 */ /* 0x020ee8000c101100 */
[----:B---3--:R2:W-:Y:S04]  /*0a10*/  ST.E.U8 desc[UR36][R6.64+0x3b], R27 ;  /* 0x00003b1b06007985 */ /* 0x0085e8000c101124 */
[----:B------:R-:W3:Y:S04]  /*0a20*/  LD.E.U8 R29, desc[UR36][R8.64+0x3c] ;  /* 0x00003c24081d7980 */ /* 0x000ee8000c101100 */
[----:B---3--:R2:W-:Y:S04]  /*0a30*/  ST.E.U8 desc[UR36][R6.64+0x3c], R29 ;  /* 0x00003c1d06007985 */ /* 0x0085e8000c101124 */
[----:B0-----:R-:W3:Y:S04]  /*0a40*/  LD.E.U8 R19, desc[UR36][R8.64+0x3d] ;  /* 0x00003d2408137980 */ /* 0x001ee8000c101100 */
[----:B---3--:R2:W-:Y:S04]  /*0a50*/  ST.E.U8 desc[UR36][R6.64+0x3d], R19 ;  /* 0x00003d1306007985 */ /* 0x0085e8000c101124 */
[----:B-1----:R-:W3:Y:S01]  /*0a60*/  LD.E.U8 R21, desc[UR36][R8.64+0x3e] ;  /* 0x00003e2408157980 */ /* 0x002ee2000c101100 */
[----:B------:R-:W-:-:S03]  /*0a70*/  IADD3 R13, P2, PT, R13, 0x40, RZ ;  /* 0x000000400d0d7810 */ /* 0x000fc60007f5e0ff */
[----:B---3--:R2:W-:Y:S04]  /*0a80*/  ST.E.U8 desc[UR36][R6.64+0x3e], R21 ;  /* 0x00003e1506007985 */ /* 0x0085e8000c101124 */
[----:B------:R-:W3:Y:S01]  /*0a90*/  LD.E.U8 R15, desc[UR36][R8.64+0x3f] ;  /* 0x00003f24080f7980 */ /* 0x000ee2000c101100 */
[----:B------:R-:W-:Y:S01]  /*0aa0*/  IMAD.X R11, RZ, RZ, R11, P2 ;  /* 0x000000ffff0b7224 */ /* 0x000fe200010e060b */
[----:B------:R-:W-:-:S04]  /*0ab0*/  ISETP.GE.U32.AND P0, PT, R13, 0x4e204, PT ;  /* 0x0004e2040d00780c */ /* 0x000fc80003f06070 */
[----:B------:R-:W-:Y:S01]  /*0ac0*/  ISETP.GE.U32.AND.EX P0, PT, R11, RZ, PT, P0 ;  /* 0x000000ff0b00720c */ /* 0x000fe20003f06100 */
[----:B---3--:R2:W-:-:S12]  /*0ad0*/  ST.E.U8 desc[UR36][R6.64+0x3f], R15 ;  /* 0x00003f0f06007985 */ /* 0x0085d8000c101124 */
[----:B------:R-:W-:Y:S05]  /*0ae0*/  @!P0 BRA `(.L_x_4) ;  /* 0xfffffff400dc8947 */ /* 0x000fea000383ffff */
[----:B------:R-:W-:Y:S05]  /*0af0*/  BSYNC.RECONVERGENT B1 ;  /* 0x0000000000017941 */ /* 0x000fea0003800200 */
.L_x_3:
[----:B--2---:R-:W2:Y:S04]  /*0b00*/  LD.E.U8 R7, desc[UR36][R4.64] ;  /* 0x0000002404077980 */ /* 0x004ea8000c101100 */
[----:B--2---:R0:W-:Y:S04]  /*0b10*/  ST.E.U8 desc[UR36][R16.64], R7 ;  /* 0x0000000710007985 */ /* 0x0041e8000c101124 */
[----:B------:R-:W2:Y:S04]  /*0b20*/  LD.E.U8 R9, desc[UR36][R4.64+0x1] ;  /* 0x0000012404097980 */ /* 0x000ea8000c101100 */
[----:B--2---:R0:W-:Y:S04]  /*0b30*/  ST.E.U8 desc[UR36][R16.64+0x1], R9 ;  /* 0x0000010910007985 */ /* 0x0041e8000c101124 */
[----:B------:R-:W2:Y:S04]  /*0b40*/  LD.E.U8 R15, desc[UR36][R4.64+0x2] ;  /* 0x00000224040f7980 */ /* 0x000ea8000c101100 */
[----:B--2---:R0:W-:Y:S04]  /*0b50*/  ST.E.U8 desc[UR36][R16.64+0x2], R15 ;  /* 0x0000020f10007985 */ /* 0x0041e8000c101124 */
[----:B------:R-:W2:Y:S01]  /*0b60*/  LD.E.U8 R19, desc[UR36][R4.64+0x3] ;  /* 0x0000032404137980 */ /* 0x000ea2000c101100 */
[----:B------:R-:W-:Y:S01]  /*0b70*/  BSSY.RECONVERGENT B1, `(.L_x_5) ;  /* 0x000008d000017945 */ /* 0x000fe20003800200 */
[----:B------:R-:W-:-:S02]  /*0b80*/  IMAD.MOV.U32 R13, RZ, RZ, 0x4 ;  /* 0x00000004ff0d7424 */ /* 0x000fc400078e00ff */
[----:B------:R-:W-:Y:S01]  /*0b90*/  IMAD.MOV.U32 R11, RZ, RZ, RZ ;  /* 0x000000ffff0b7224 */ /* 0x000fe200078e00ff */
[----:B--2---:R0:W-:Y:S06]  /*0ba0*/  ST.E.U8 desc[UR36][R16.64+0x3], R19 ;  /* 0x0000031310007985 */ /* 0x0041ec000c101124 */
.L_x_6:
        /* <DEDUP_REMOVED lines=138> */
.L_x_5:
        /* <DEDUP_REMOVED lines=11> */
.L_x_8:
        /* <DEDUP_REMOVED lines=138> */
.L_x_7:
        /* <DEDUP_REMOVED lines=11> */
.L_x_10:
        /* <DEDUP_REMOVED lines=138> */
.L_x_9:
[----:B------:R-:W-:Y:S05]  /*26f0*/  @P1 BRA `(.L_x_11) ;  /* 0xffffffd800a41947 */ /* 0x000fea000383ffff */
[----:B------:R-:W-:Y:S05]  /*2700*/  BSYNC.RECONVERGENT B0 ;  /* 0x0000000000007941 */ /* 0x000fea0003800200 */
.L_x_2:
[----:B------:R-:W-:-:S13]  /*2710*/  ISETP.NE.AND P0, PT, R0, RZ, PT ;  /* 0x000000ff0000720c */ /* 0x000fda0003f05270 */
[----:B------:R-:W-:Y:S05]  /*2720*/  @!P0 EXIT ;  /* 0x000000000000894d */ /* 0x000fea0003800000 */
[----:B------:R-:W-:-:S07]  /*2730*/  IMAD.MOV.U32 R9, RZ, RZ, RZ ;  /* 0x000000ffff097224 */ /* 0x000fce00078e00ff */
.L_x_14:
[----:B--2---:R-:W3:Y:S04]  /*2740*/  LD.E.U8 R3, desc[UR36][R4.64] ;  /* 0x0000002404037980 */ /* 0x004ee8000c101100 */
[----:B---3--:R0:W-:Y:S04]  /*2750*/  ST.E.U8 desc[UR36][R16.64], R3 ;  /* 0x0000000310007985 */ /* 0x0081e8000c101124 */
[----:B--2---:R-:W2:Y:S04]  /*2760*/  LD.E.U8 R7, desc[UR36][R4.64+0x1] ;  /* 0x0000012404077980 */ /* 0x004ea8000c101100 */
        /* <DEDUP_REMOVED lines=10> */
.L_x_13:
        /* <DEDUP_REMOVED lines=138> */
.L_x_12:
[----:B------:R-:W-:Y:S05]  /*30b0*/  @P1 BRA `(.L_x_14) ;  /* 0xfffffff400a01947 */ /* 0x000fea000383ffff */
[----:B------:R-:W-:Y:S05]  /*30c0*/  EXIT ;  /* 0x000000000000794d */ /* 0x000fea0003800000 */
.L_x_15:
[----:B------:R-:W-:-:S00]  /*30d0*/  BRA `(.L_x_15) ;  /* 0xfffffffc00fc7947 */ /* 0x000fc0000383ffff */
[----:B------:R-:W-:-:S00]  /*30e0*/  NOP ;  /* 0x0000000000007918 */ /* 0x000fc00000000000 */
        /* <DEDUP_REMOVED lines=9> */
.L_x_16:


//--------------------- .nv.shared.reserved.0     --------------------------
	.section	.nv.shared.reserved.0,"aw",@nobits
	.weak		__nv_reservedSMEM_offset_0_alias
	.size		__nv_reservedSMEM_offset_0_alias, 0, 64
	.other		__nv_reservedSMEM_offset_0_alias,@"STO_CUDA_RESERVED_SHARED STV_DEFAULT"
__nv_reservedSMEM_offset_0_alias:
	.zero		0
	.zero		64


//--------------------- .nv.constant0._Z13MCMCGPUKernelPi --------------------------
	.section	.nv.constant0._Z13MCMCGPUKernelPi,"a",@progbits
	.sectionflags	@""
	.align	4
.nv.constant0._Z13MCMCGPUKernelPi:
	.zero		904


//--------------------- SYMBOLS --------------------------

	.type		.nv.reservedSmem.offset0,@object
	.size		.nv.reservedSmem.offset0,0x4
	.type		malloc,@function
